//
// Generated by NVIDIA NVVM Compiler
//
// Compiler Build ID: CL-36424714
// Cuda compilation tools, release 13.0, V13.0.88
// Based on NVVM 20.0.0
//

.version 9.0
.target sm_100
.address_size 64

	// .globl	_Z8tr_ABdagPdS_S_

.visible .entry _Z8tr_ABdagPdS_S_(
	.param .u64 .ptr .align 1 _Z8tr_ABdagPdS_S__param_0,
	.param .u64 .ptr .align 1 _Z8tr_ABdagPdS_S__param_1,
	.param .u64 .ptr .align 1 _Z8tr_ABdagPdS_S__param_2
)
{
	.local .align 16 .b8 	__local_depot0[2304];
	.reg .b64 	%SP;
	.reg .b64 	%SPL;
	.reg .pred 	%p<3>;
	.reg .b32 	%r<10>;
	.reg .b64 	%rd<23>;
	.reg .b64 	%fd<200>;

	mov.u64 	%SPL, __local_depot0;
	ld.param.u64 	%rd12, [_Z8tr_ABdagPdS_S__param_0];
	ld.param.u64 	%rd13, [_Z8tr_ABdagPdS_S__param_1];
	cvta.to.global.u64 	%rd14, %rd13;
	add.u64 	%rd1, %SPL, 0;
	mov.u32 	%r1, %tid.x;
	mul.wide.u32 	%rd16, %r1, 2304;
	add.s64 	%rd17, %rd16, %rd14;
	add.s64 	%rd21, %rd17, 64;
	add.s64 	%rd20, %rd1, 64;
	mov.b32 	%r8, 0;
$L__BB0_1:
	ld.global.f64 	%fd4, [%rd21+-64];
	ld.global.f64 	%fd5, [%rd21+-56];
	st.local.v2.f64 	[%rd20+-64], {%fd4, %fd5};
	ld.global.f64 	%fd6, [%rd21+-48];
	ld.global.f64 	%fd7, [%rd21+-40];
	st.local.v2.f64 	[%rd20+-48], {%fd6, %fd7};
	ld.global.f64 	%fd8, [%rd21+-32];
	ld.global.f64 	%fd9, [%rd21+-24];
	st.local.v2.f64 	[%rd20+-32], {%fd8, %fd9};
	ld.global.f64 	%fd10, [%rd21+-16];
	ld.global.f64 	%fd11, [%rd21+-8];
	st.local.v2.f64 	[%rd20+-16], {%fd10, %fd11};
	ld.global.f64 	%fd12, [%rd21];
	ld.global.f64 	%fd13, [%rd21+8];
	st.local.v2.f64 	[%rd20], {%fd12, %fd13};
	ld.global.f64 	%fd14, [%rd21+16];
	ld.global.f64 	%fd15, [%rd21+24];
	st.local.v2.f64 	[%rd20+16], {%fd14, %fd15};
	ld.global.f64 	%fd16, [%rd21+32];
	ld.global.f64 	%fd17, [%rd21+40];
	st.local.v2.f64 	[%rd20+32], {%fd16, %fd17};
	ld.global.f64 	%fd18, [%rd21+48];
	ld.global.f64 	%fd19, [%rd21+56];
	st.local.v2.f64 	[%rd20+48], {%fd18, %fd19};
	add.s32 	%r8, %r8, 16;
	add.s64 	%rd21, %rd21, 128;
	add.s64 	%rd20, %rd20, 128;
	setp.ne.s32 	%p1, %r8, 288;
	@%p1 bra 	$L__BB0_1;
	cvta.to.global.u64 	%rd18, %rd12;
	mul.wide.u32 	%rd19, %r1, 8;
	add.s64 	%rd8, %rd18, %rd19;
	ld.global.f64 	%fd199, [%rd8];
	add.s64 	%rd22, %rd1, 288;
	mov.b32 	%r9, 0;
$L__BB0_3:
	ld.local.v2.f64 	{%fd20, %fd21}, [%rd22+-288];
	mul.f64 	%fd22, %fd21, %fd21;
	fma.rn.f64 	%fd23, %fd20, %fd20, %fd22;
	add.f64 	%fd24, %fd199, %fd23;
	ld.local.v2.f64 	{%fd25, %fd26}, [%rd22+-272];
	mul.f64 	%fd27, %fd26, %fd26;
	fma.rn.f64 	%fd28, %fd25, %fd25, %fd27;
	add.f64 	%fd29, %fd24, %fd28;
	ld.local.v2.f64 	{%fd30, %fd31}, [%rd22+-256];
	mul.f64 	%fd32, %fd31, %fd31;
	fma.rn.f64 	%fd33, %fd30, %fd30, %fd32;
	add.f64 	%fd34, %fd29, %fd33;
	ld.local.v2.f64 	{%fd35, %fd36}, [%rd22+-240];
	mul.f64 	%fd37, %fd36, %fd36;
	fma.rn.f64 	%fd38, %fd35, %fd35, %fd37;
	add.f64 	%fd39, %fd34, %fd38;
	ld.local.v2.f64 	{%fd40, %fd41}, [%rd22+-224];
	mul.f64 	%fd42, %fd41, %fd41;
	fma.rn.f64 	%fd43, %fd40, %fd40, %fd42;
	add.f64 	%fd44, %fd39, %fd43;
	ld.local.v2.f64 	{%fd45, %fd46}, [%rd22+-208];
	mul.f64 	%fd47, %fd46, %fd46;
	fma.rn.f64 	%fd48, %fd45, %fd45, %fd47;
	add.f64 	%fd49, %fd44, %fd48;
	ld.local.v2.f64 	{%fd50, %fd51}, [%rd22+-192];
	mul.f64 	%fd52, %fd51, %fd51;
	fma.rn.f64 	%fd53, %fd50, %fd50, %fd52;
	add.f64 	%fd54, %fd49, %fd53;
	ld.local.v2.f64 	{%fd55, %fd56}, [%rd22+-176];
	mul.f64 	%fd57, %fd56, %fd56;
	fma.rn.f64 	%fd58, %fd55, %fd55, %fd57;
	add.f64 	%fd59, %fd54, %fd58;
	ld.local.v2.f64 	{%fd60, %fd61}, [%rd22+-160];
	mul.f64 	%fd62, %fd61, %fd61;
	fma.rn.f64 	%fd63, %fd60, %fd60, %fd62;
	add.f64 	%fd64, %fd59, %fd63;
	ld.local.v2.f64 	{%fd65, %fd66}, [%rd22+-144];
	mul.f64 	%fd67, %fd66, %fd66;
	fma.rn.f64 	%fd68, %fd65, %fd65, %fd67;
	add.f64 	%fd69, %fd64, %fd68;
	ld.local.v2.f64 	{%fd70, %fd71}, [%rd22+-128];
	mul.f64 	%fd72, %fd71, %fd71;
	fma.rn.f64 	%fd73, %fd70, %fd70, %fd72;
	add.f64 	%fd74, %fd69, %fd73;
	ld.local.v2.f64 	{%fd75, %fd76}, [%rd22+-112];
	mul.f64 	%fd77, %fd76, %fd76;
	fma.rn.f64 	%fd78, %fd75, %fd75, %fd77;
	add.f64 	%fd79, %fd74, %fd78;
	ld.local.v2.f64 	{%fd80, %fd81}, [%rd22+-96];
	mul.f64 	%fd82, %fd81, %fd81;
	fma.rn.f64 	%fd83, %fd80, %fd80, %fd82;
	add.f64 	%fd84, %fd79, %fd83;
	ld.local.v2.f64 	{%fd85, %fd86}, [%rd22+-80];
	mul.f64 	%fd87, %fd86, %fd86;
	fma.rn.f64 	%fd88, %fd85, %fd85, %fd87;
	add.f64 	%fd89, %fd84, %fd88;
	ld.local.v2.f64 	{%fd90, %fd91}, [%rd22+-64];
	mul.f64 	%fd92, %fd91, %fd91;
	fma.rn.f64 	%fd93, %fd90, %fd90, %fd92;
	add.f64 	%fd94, %fd89, %fd93;
	ld.local.v2.f64 	{%fd95, %fd96}, [%rd22+-48];
	mul.f64 	%fd97, %fd96, %fd96;
	fma.rn.f64 	%fd98, %fd95, %fd95, %fd97;
	add.f64 	%fd99, %fd94, %fd98;
	ld.local.v2.f64 	{%fd100, %fd101}, [%rd22+-32];
	mul.f64 	%fd102, %fd101, %fd101;
	fma.rn.f64 	%fd103, %fd100, %fd100, %fd102;
	add.f64 	%fd104, %fd99, %fd103;
	ld.local.v2.f64 	{%fd105, %fd106}, [%rd22+-16];
	mul.f64 	%fd107, %fd106, %fd106;
	fma.rn.f64 	%fd108, %fd105, %fd105, %fd107;
	add.f64 	%fd109, %fd104, %fd108;
	ld.local.v2.f64 	{%fd110, %fd111}, [%rd22];
	mul.f64 	%fd112, %fd111, %fd111;
	fma.rn.f64 	%fd113, %fd110, %fd110, %fd112;
	add.f64 	%fd114, %fd109, %fd113;
	ld.local.v2.f64 	{%fd115, %fd116}, [%rd22+16];
	mul.f64 	%fd117, %fd116, %fd116;
	fma.rn.f64 	%fd118, %fd115, %fd115, %fd117;
	add.f64 	%fd119, %fd114, %fd118;
	ld.local.v2.f64 	{%fd120, %fd121}, [%rd22+32];
	mul.f64 	%fd122, %fd121, %fd121;
	fma.rn.f64 	%fd123, %fd120, %fd120, %fd122;
	add.f64 	%fd124, %fd119, %fd123;
	ld.local.v2.f64 	{%fd125, %fd126}, [%rd22+48];
	mul.f64 	%fd127, %fd126, %fd126;
	fma.rn.f64 	%fd128, %fd125, %fd125, %fd127;
	add.f64 	%fd129, %fd124, %fd128;
	ld.local.v2.f64 	{%fd130, %fd131}, [%rd22+64];
	mul.f64 	%fd132, %fd131, %fd131;
	fma.rn.f64 	%fd133, %fd130, %fd130, %fd132;
	add.f64 	%fd134, %fd129, %fd133;
	ld.local.v2.f64 	{%fd135, %fd136}, [%rd22+80];
	mul.f64 	%fd137, %fd136, %fd136;
	fma.rn.f64 	%fd138, %fd135, %fd135, %fd137;
	add.f64 	%fd139, %fd134, %fd138;
	ld.local.v2.f64 	{%fd140, %fd141}, [%rd22+96];
	mul.f64 	%fd142, %fd141, %fd141;
	fma.rn.f64 	%fd143, %fd140, %fd140, %fd142;
	add.f64 	%fd144, %fd139, %fd143;
	ld.local.v2.f64 	{%fd145, %fd146}, [%rd22+112];
	mul.f64 	%fd147, %fd146, %fd146;
	fma.rn.f64 	%fd148, %fd145, %fd145, %fd147;
	add.f64 	%fd149, %fd144, %fd148;
	ld.local.v2.f64 	{%fd150, %fd151}, [%rd22+128];
	mul.f64 	%fd152, %fd151, %fd151;
	fma.rn.f64 	%fd153, %fd150, %fd150, %fd152;
	add.f64 	%fd154, %fd149, %fd153;
	ld.local.v2.f64 	{%fd155, %fd156}, [%rd22+144];
	mul.f64 	%fd157, %fd156, %fd156;
	fma.rn.f64 	%fd158, %fd155, %fd155, %fd157;
	add.f64 	%fd159, %fd154, %fd158;
	ld.local.v2.f64 	{%fd160, %fd161}, [%rd22+160];
	mul.f64 	%fd162, %fd161, %fd161;
	fma.rn.f64 	%fd163, %fd160, %fd160, %fd162;
	add.f64 	%fd164, %fd159, %fd163;
	ld.local.v2.f64 	{%fd165, %fd166}, [%rd22+176];
	mul.f64 	%fd167, %fd166, %fd166;
	fma.rn.f64 	%fd168, %fd165, %fd165, %fd167;
	add.f64 	%fd169, %fd164, %fd168;
	ld.local.v2.f64 	{%fd170, %fd171}, [%rd22+192];
	mul.f64 	%fd172, %fd171, %fd171;
	fma.rn.f64 	%fd173, %fd170, %fd170, %fd172;
	add.f64 	%fd174, %fd169, %fd173;
	ld.local.v2.f64 	{%fd175, %fd176}, [%rd22+208];
	mul.f64 	%fd177, %fd176, %fd176;
	fma.rn.f64 	%fd178, %fd175, %fd175, %fd177;
	add.f64 	%fd179, %fd174, %fd178;
	ld.local.v2.f64 	{%fd180, %fd181}, [%rd22+224];
	mul.f64 	%fd182, %fd181, %fd181;
	fma.rn.f64 	%fd183, %fd180, %fd180, %fd182;
	add.f64 	%fd184, %fd179, %fd183;
	ld.local.v2.f64 	{%fd185, %fd186}, [%rd22+240];
	mul.f64 	%fd187, %fd186, %fd186;
	fma.rn.f64 	%fd188, %fd185, %fd185, %fd187;
	add.f64 	%fd189, %fd184, %fd188;
	ld.local.v2.f64 	{%fd190, %fd191}, [%rd22+256];
	mul.f64 	%fd192, %fd191, %fd191;
	fma.rn.f64 	%fd193, %fd190, %fd190, %fd192;
	add.f64 	%fd194, %fd189, %fd193;
	ld.local.v2.f64 	{%fd195, %fd196}, [%rd22+272];
	mul.f64 	%fd197, %fd196, %fd196;
	fma.rn.f64 	%fd198, %fd195, %fd195, %fd197;
	add.f64 	%fd199, %fd194, %fd198;
	add.s32 	%r9, %r9, 1;
	add.s64 	%rd22, %rd22, 576;
	setp.ne.s32 	%p2, %r9, 4;
	@%p2 bra 	$L__BB0_3;
	st.global.f64 	[%rd8], %fd199;
	ret;

}


// ===== COMPILED SASS (sm_100) =====

	.target	sm_100

	.elftype	@"ET_EXEC"


//--------------------- .note.nv.tkinfo           --------------------------
	.section	.note.nv.tkinfo,"",@"SHT_NOTE"
	.sectionflags	@"SHF_NOTE_NV_TKINFO"
	.tkinfo
        /*0018*/ 	.word	0x00000002
        /*0030*/ 	.string	""
        /*0030*/ 	.string	"ptxas"
        /*0030*/ 	.string	"Cuda compilation tools, release 13.0, V13.0.88"
        /*0030*/ 	.string	"Build cuda_13.0.r13.0/compiler.36424714_0"
        /*0030*/ 	.string	"-arch sm_100 -m 64 "



//--------------------- .note.nv.cuinfo           --------------------------
	.section	.note.nv.cuinfo,"",@"SHT_NOTE"
	.sectionflags	@"SHF_NOTE_NV_CUINFO"
        /*0018*/ 	.short	0x0002
        /*001a*/ 	.short	0x0064
        /*001c*/ 	.short	0x0082
	.zero		2


//--------------------- .nv.info                  --------------------------
	.section	.nv.info,"",@"SHT_CUDA_INFO"
	.align	4


	//----- nvinfo : EIATTR_REGCOUNT
	.align		4
        /*0000*/ 	.byte	0x04, 0x2f
        /*0002*/ 	.short	(.L_1 - .L_0)
	.align		4
.L_0:
        /*0004*/ 	.word	index@(_Z8tr_ABdagPdS_S_)
        /*0008*/ 	.word	0x00000028


	//----- nvinfo : EIATTR_FRAME_SIZE
	.align		4
.L_1:
        /*000c*/ 	.byte	0x04, 0x11
        /*000e*/ 	.short	(.L_3 - .L_2)
	.align		4
.L_2:
        /*0010*/ 	.word	index@(_Z8tr_ABdagPdS_S_)
        /*0014*/ 	.word	0x00000900


	//----- nvinfo : EIATTR_MIN_STACK_SIZE
	.align		4
.L_3:
        /*0018*/ 	.byte	0x04, 0x12
        /*001a*/ 	.short	(.L_5 - .L_4)
	.align		4
.L_4:
        /*001c*/ 	.word	index@(_Z8tr_ABdagPdS_S_)
        /*0020*/ 	.word	0x00000900
.L_5:


//--------------------- .nv.compat                --------------------------
	.section	.nv.compat,"",@"SHT_CUDA_COMPAT_INFO"
	.align	4
        /*0000*/ 	.byte	0x02, 0x09, 0x00, 0x00, 0x02, 0x02, 0x01, 0x00, 0x02, 0x05, 0x05, 0x00, 0x03, 0x07, 0x01, 0x01
        /*0010*/ 	.byte	0x02, 0x03, 0x00, 0x00, 0x02, 0x06, 0x01, 0x00, 0x04, 0x0b, 0x08, 0x00, 0x01, 0x00, 0x00, 0x00
        /*0020*/ 	.byte	0x00, 0x00, 0x00, 0x00


//--------------------- .nv.info._Z8tr_ABdagPdS_S_ --------------------------
	.section	.nv.info._Z8tr_ABdagPdS_S_,"",@"SHT_CUDA_INFO"
	.sectionflags	@""
	.align	4


	//----- nvinfo : EIATTR_CUDA_API_VERSION
	.align		4
        /*0000*/ 	.byte	0x04, 0x37
        /*0002*/ 	.short	(.L_7 - .L_6)
.L_6:
        /*0004*/ 	.word	0x00000082


	//----- nvinfo : EIATTR_KPARAM_INFO
	.align		4
.L_7:
        /*0008*/ 	.byte	0x04, 0x17
        /*000a*/ 	.short	(.L_9 - .L_8)
.L_8:
        /*000c*/ 	.word	0x00000000
        /*0010*/ 	.short	0x0002
        /*0012*/ 	.short	0x0010
        /*0014*/ 	.byte	0x00, 0xf5, 0x21, 0x00


	//----- nvinfo : EIATTR_KPARAM_INFO
	.align		4
.L_9:
        /*0018*/ 	.byte	0x04, 0x17
        /*001a*/ 	.short	(.L_11 - .L_10)
.L_10:
        /*001c*/ 	.word	0x00000000
        /*0020*/ 	.short	0x0001
        /*0022*/ 	.short	0x0008
        /*0024*/ 	.byte	0x00, 0xf5, 0x21, 0x00


	//----- nvinfo : EIATTR_KPARAM_INFO
	.align		4
.L_11:
        /*0028*/ 	.byte	0x04, 0x17
        /*002a*/ 	.short	(.L_13 - .L_12)
.L_12:
        /*002c*/ 	.word	0x00000000
        /*0030*/ 	.short	0x0000
        /*0032*/ 	.short	0x0000
        /*0034*/ 	.byte	0x00, 0xf5, 0x21, 0x00


	//----- nvinfo : EIATTR_SPARSE_MMA_MASK
	.align		4
.L_13:
        /*0038*/ 	.byte	0x03, 0x50
        /*003a*/ 	.short	0x0000


	//----- nvinfo : EIATTR_MAXREG_COUNT
	.align		4
        /*003c*/ 	.byte	0x03, 0x1b
        /*003e*/ 	.short	0x00ff


	//----- nvinfo : EIATTR_MERCURY_ISA_VERSION
	.align		4
        /*0040*/ 	.byte	0x03, 0x5f
        /*0042*/ 	.short	0x0101


	//----- nvinfo : EIATTR_VRC_CTA_INIT_COUNT
	.align		4
        /*0044*/ 	.byte	0x02, 0x4a
	.zero		1
	.zero		1


	//----- nvinfo : EIATTR_EXIT_INSTR_OFFSETS
	.align		4
        /*0048*/ 	.byte	0x04, 0x1c
        /*004a*/ 	.short	(.L_15 - .L_14)


	//   ....[0]....
.L_14:
        /*004c*/ 	.word	0x000013c0


	//----- nvinfo : EIATTR_CBANK_PARAM_SIZE
	.align		4
.L_15:
        /*0050*/ 	.byte	0x03, 0x19
        /*0052*/ 	.short	0x0018


	//----- nvinfo : EIATTR_PARAM_CBANK
	.align		4
        /*0054*/ 	.byte	0x04, 0x0a
        /*0056*/ 	.short	(.L_17 - .L_16)
	.align		4
.L_16:
        /*0058*/ 	.word	index@(.nv.constant0._Z8tr_ABdagPdS_S_)
        /*005c*/ 	.short	0x0380
        /*005e*/ 	.short	0x0018


	//----- nvinfo : EIATTR_SW_WAR
	.align		4
.L_17:
        /*0060*/ 	.byte	0x04, 0x36
        /*0062*/ 	.short	(.L_19 - .L_18)
.L_18:
        /*0064*/ 	.word	0x00000008
.L_19:


//--------------------- .nv.callgraph             --------------------------
	.section	.nv.callgraph,"",@"SHT_CUDA_CALLGRAPH"
	.align	4
	.sectionentsize	8
	.align		4
        /*0000*/ 	.word	0x00000000
	.align		4
        /*0004*/ 	.word	0xffffffff
	.align		4
        /*0008*/ 	.word	0x00000000
	.align		4
        /*000c*/ 	.word	0xfffffffe
	.align		4
        /*0010*/ 	.word	0x00000000
	.align		4
        /*0014*/ 	.word	0xfffffffd
	.align		4
        /*0018*/ 	.word	0x00000000
	.align		4
        /*001c*/ 	.word	0xfffffffc


//--------------------- .text._Z8tr_ABdagPdS_S_   --------------------------
	.section	.text._Z8tr_ABdagPdS_S_,"ax",@progbits
	.align	128
        .global         _Z8tr_ABdagPdS_S_
        .type           _Z8tr_ABdagPdS_S_,@function
        .size           _Z8tr_ABdagPdS_S_,(.L_x_3 - _Z8tr_ABdagPdS_S_)
        .other          _Z8tr_ABdagPdS_S_,@"STO_CUDA_ENTRY STV_DEFAULT"
_Z8tr_ABdagPdS_S_:
.text._Z8tr_ABdagPdS_S_:
[----:B------:R-:W0:Y:S01]  /*0000*/  LDC R1, c[0x0][0x37c] ;  /* 0x0000df00ff017b82 */ /* 0x000e220000000800 */
[----:B------:R-:W1:Y:S07]  /*0010*/  S2R R2, SR_TID.X ;  /* 0x0000000000027919 */ /* 0x000e6e0000002100 */
[----:B------:R-:W1:Y:S01]  /*0020*/  LDC.64 R4, c[0x0][0x388] ;  /* 0x0000e200ff047b82 */ /* 0x000e620000000a00 */
[----:B0-----:R-:W-:Y:S01]  /*0030*/  IADD3 R1, PT, PT, R1, -0x900, RZ ;  /* 0xfffff70001017810 */ /* 0x001fe20007ffe0ff */
[----:B------:R-:W0:Y:S03]  /*0040*/  LDCU.64 UR6, c[0x0][0x358] ;  /* 0x00006b00ff0677ac */ /* 0x000e260008000a00 */
[----:B------:R-:W-:Y:S01]  /*0050*/  IADD3 R0, PT, PT, R1, 0x40, RZ ;  /* 0x0000004001007810 */ /* 0x000fe20007ffe0ff */
[----:B------:R-:W-:Y:S01]  /*0060*/  UMOV UR4, URZ ;  /* 0x000000ff00047c82 */ /* 0x000fe20008000000 */
[----:B-1----:R-:W-:-:S03]  /*0070*/  IMAD.WIDE.U32 R4, R2, 0x900, R4 ;  /* 0x0000090002047825 */ /* 0x002fc600078e0004 */
[----:B------:R-:W-:-:S05]  /*0080*/  IADD3 R3, P0, PT, R4, 0x40, RZ ;  /* 0x0000004004037810 */ /* 0x000fca0007f1e0ff */
[----:B------:R-:W-:-:S08]  /*0090*/  IMAD.X R4, RZ, RZ, R5, P0 ;  /* 0x000000ffff047224 */ /* 0x000fd000000e0605 */
.L_x_0:
[----:B------:R-:W-:Y:S01]  /*00a0*/  MOV R36, R3 ;  /* 0x0000000300247202 */ /* 0x000fe20000000f00 */
[----:B------:R-:W-:-:S05]  /*00b0*/  IMAD.MOV.U32 R37, RZ, RZ, R4 ;  /* 0x000000ffff257224 */ /* 0x000fca00078e0004 */
[----:B0-----:R-:W2:Y:S04]  /*00c0*/  LDG.E.64 R20, desc[UR6][R36.64+-0x40] ;  /* 0xffffc00624147981 */ /* 0x001ea8000c1e1b00 */
[----:B------:R-:W2:Y:S04]  /*00d0*/  LDG.E.64 R22, desc[UR6][R36.64+-0x38] ;  /* 0xffffc80624167981 */ /* 0x000ea8000c1e1b00 */
[----:B------:R-:W3:Y:S04]  /*00e0*/  LDG.E.64 R24, desc[UR6][R36.64+-0x30] ;  /* 0xffffd00624187981 */ /* 0x000ee8000c1e1b00 */
[----:B------:R-:W3:Y:S04]  /*00f0*/  LDG.E.64 R26, desc[UR6][R36.64+-0x28] ;  /* 0xffffd806241a7981 */ /* 0x000ee8000c1e1b00 */
[----:B------:R-:W4:Y:S04]  /*0100*/  LDG.E.64 R28, desc[UR6][R36.64+-0x20] ;  /* 0xffffe006241c7981 */ /* 0x000f28000c1e1b00 */
[----:B------:R-:W4:Y:S04]  /*0110*/  LDG.E.64 R30, desc[UR6][R36.64+-0x18] ;  /* 0xffffe806241e7981 */ /* 0x000f28000c1e1b00 */
[----:B------:R-:W5:Y:S04]  /*0120*/  LDG.E.64 R4, desc[UR6][R36.64+-0x10] ;  /* 0xfffff00624047981 */ /* 0x000f68000c1e1b00 */
        /* <DEDUP_REMOVED lines=9> */
[----:B--2---:R0:W-:Y:S04]  /*01c0*/  STL.128 [R0+-0x40], R20 ;  /* 0xffffc01400007387 */ /* 0x0041e80000100c00 */
[----:B---3--:R1:W-:Y:S04]  /*01d0*/  STL.128 [R0+-0x30], R24 ;  /* 0xffffd01800007387 */ /* 0x0083e80000100c00 */
[----:B0-----:R-:W2:Y:S04]  /*01e0*/  LDG.E.64 R20, desc[UR6][R36.64+0x30] ;  /* 0x0000300624147981 */ /* 0x001ea8000c1e1b00 */
[----:B------:R-:W2:Y:S04]  /*01f0*/  LDG.E.64 R22, desc[UR6][R36.64+0x38] ;  /* 0x0000380624167981 */ /* 0x000ea8000c1e1b00 */
[----:B-1----:R-:W3:Y:S04]  /*0200*/  LDG.E.64 R24, desc[UR6][R36.64+0x40] ;  /* 0x0000400624187981 */ /* 0x002ee8000c1e1b00 */
[----:B------:R-:W3:Y:S04]  /*0210*/  LDG.E.64 R26, desc[UR6][R36.64+0x48] ;  /* 0x00004806241a7981 */ /* 0x000ee8000c1e1b00 */
[----:B----4-:R0:W-:Y:S04]  /*0220*/  STL.128 [R0+-0x20], R28 ;  /* 0xffffe01c00007387 */ /* 0x0101e80000100c00 */
[----:B-----5:R1:W-:Y:S04]  /*0230*/  STL.128 [R0+-0x10], R4 ;  /* 0xfffff00400007387 */ /* 0x0203e80000100c00 */
[----:B------:R4:W-:Y:S04]  /*0240*/  STL.128 [R0], R8 ;  /* 0x0000000800007387 */ /* 0x0009e80000100c00 */
[----:B------:R5:W-:Y:S04]  /*0250*/  STL.128 [R0+0x10], R12 ;  /* 0x0000100c00007387 */ /* 0x000be80000100c00 */
[----:B------:R5:W-:Y:S04]  /*0260*/  STL.128 [R0+0x20], R16 ;  /* 0x0000201000007387 */ /* 0x000be80000100c00 */
[----:B0-----:R-:W3:Y:S04]  /*0270*/  LDG.E.64 R28, desc[UR6][R36.64+0x50] ;  /* 0x00005006241c7981 */ /* 0x001ee8000c1e1b00 */
[----:B------:R-:W3:Y:S04]  /*0280*/  LDG.E.64 R30, desc[UR6][R36.64+0x58] ;  /* 0x00005806241e7981 */ /* 0x000ee8000c1e1b00 */
[----:B-1----:R-:W3:Y:S04]  /*0290*/  LDG.E.64 R4, desc[UR6][R36.64+0x70] ;  /* 0x0000700624047981 */ /* 0x002ee8000c1e1b00 */
[----:B------:R-:W3:Y:S04]  /*02a0*/  LDG.E.64 R6, desc[UR6][R36.64+0x78] ;  /* 0x0000780624067981 */ /* 0x000ee8000c1e1b00 */
[----:B----4-:R-:W4:Y:S04]  /*02b0*/  LDG.E.64 R8, desc[UR6][R36.64+0x80] ;  /* 0x0000800624087981 */ /* 0x010f28000c1e1b00 */
[----:B------:R-:W4:Y:S04]  /*02c0*/  LDG.E.64 R10, desc[UR6][R36.64+0x88] ;  /* 0x00008806240a7981 */ /* 0x000f28000c1e1b00 */
[----:B-----5:R-:W5:Y:S04]  /*02d0*/  LDG.E.64 R12, desc[UR6][R36.64+0x90] ;  /* 0x00009006240c7981 */ /* 0x020f68000c1e1b00 */
[----:B------:R-:W5:Y:S04]  /*02e0*/  LDG.E.64 R14, desc[UR6][R36.64+0x98] ;  /* 0x00009806240e7981 */ /* 0x000f68000c1e1b00 */
[----:B------:R-:W5:Y:S04]  /*02f0*/  LDG.E.64 R16, desc[UR6][R36.64+0xa0] ;  /* 0x0000a00624107981 */ /* 0x000f68000c1e1b00 */
[----:B------:R-:W5:Y:S04]  /*0300*/  LDG.E.64 R18, desc[UR6][R36.64+0xa8] ;  /* 0x0000a80624127981 */ /* 0x000f68000c1e1b00 */
[----:B--2---:R0:W-:Y:S04]  /*0310*/  STL.128 [R0+0x30], R20 ;  /* 0x0000301400007387 */ /* 0x0041e80000100c00 */
[----:B---3--:R1:W-:Y:S04]  /*0320*/  STL.128 [R0+0x40], R24 ;  /* 0x0000401800007387 */ /* 0x0083e80000100c00 */
[----:B0-----:R-:W2:Y:S04]  /*0330*/  LDG.E.64 R20, desc[UR6][R36.64+0xb0] ;  /* 0x0000b00624147981 */ /* 0x001ea8000c1e1b00 */
[----:B------:R-:W2:Y:S04]  /*0340*/  LDG.E.64 R22, desc[UR6][R36.64+0xb8] ;  /* 0x0000b80624167981 */ /* 0x000ea8000c1e1b00 */
[----:B-1----:R-:W3:Y:S04]  /*0350*/  LDG.E.64 R24, desc[UR6][R36.64+0xc0] ;  /* 0x0000c00624187981 */ /* 0x002ee8000c1e1b00 */
[----:B------:R-:W3:Y:S04]  /*0360*/  LDG.E.64 R26, desc[UR6][R36.64+0xc8] ;  /* 0x0000c806241a7981 */ /* 0x000ee8000c1e1b00 */
[----:B------:R0:W-:Y:S04]  /*0370*/  STL.128 [R0+0x50], R28 ;  /* 0x0000501c00007387 */ /* 0x0001e80000100c00 */
[----:B------:R1:W-:Y:S04]  /*0380*/  STL.128 [R0+0x70], R4 ;  /* 0x0000700400007387 */ /* 0x0003e80000100c00 */
[----:B----4-:R4:W-:Y:S04]  /*0390*/  STL.128 [R0+0x80], R8 ;  /* 0x0000800800007387 */ /* 0x0109e80000100c00 */
[----:B0-----:R-:W3:Y:S04]  /*03a0*/  LDG.E.64 R28, desc[UR6][R36.64+0xd0] ;  /* 0x0000d006241c7981 */ /* 0x001ee8000c1e1b00 */
[----:B-----5:R0:W-:Y:S04]  /*03b0*/  STL.128 [R0+0x90], R12 ;  /* 0x0000900c00007387 */ /* 0x0201e80000100c00 */
[----:B------:R-:W5:Y:S04]  /*03c0*/  LDG.E.64 R30, desc[UR6][R36.64+0xd8] ;  /* 0x0000d806241e7981 */ /* 0x000f68000c1e1b00 */
[----:B------:R0:W-:Y:S04]  /*03d0*/  STL.128 [R0+0xa0], R16 ;  /* 0x0000a01000007387 */ /* 0x0001e80000100c00 */
[----:B-1----:R-:W5:Y:S04]  /*03e0*/  LDG.E.64 R4, desc[UR6][R36.64+0xe0] ;  /* 0x0000e00624047981 */ /* 0x002f68000c1e1b00 */
[----:B------:R-:W5:Y:S04]  /*03f0*/  LDG.E.64 R6, desc[UR6][R36.64+0xe8] ;  /* 0x0000e80624067981 */ /* 0x000f68000c1e1b00 */
[----:B----4-:R-:W4:Y:S04]  /*0400*/  LDG.E.64 R8, desc[UR6][R36.64+0xf0] ;  /* 0x0000f00624087981 */ /* 0x010f28000c1e1b00 */
[----:B------:R-:W4:Y:S04]  /*0410*/  LDG.E.64 R10, desc[UR6][R36.64+0xf8] ;  /* 0x0000f806240a7981 */ /* 0x000f28000c1e1b00 */
[----:B0-----:R-:W4:Y:S04]  /*0420*/  LDG.E.64 R12, desc[UR6][R36.64+0x110] ;  /* 0x00011006240c7981 */ /* 0x001f28000c1e1b00 */
[----:B------:R-:W4:Y:S04]  /*0430*/  LDG.E.64 R14, desc[UR6][R36.64+0x118] ;  /* 0x00011806240e7981 */ /* 0x000f28000c1e1b00 */
[----:B------:R-:W4:Y:S04]  /*0440*/  LDG.E.64 R16, desc[UR6][R36.64+0x120] ;  /* 0x0001200624107981 */ /* 0x000f28000c1e1b00 */
[----:B------:R-:W4:Y:S04]  /*0450*/  LDG.E.64 R18, desc[UR6][R36.64+0x128] ;  /* 0x0001280624127981 */ /* 0x000f28000c1e1b00 */
[----:B--2---:R0:W-:Y:S04]  /*0460*/  STL.128 [R0+0xb0], R20 ;  /* 0x0000b01400007387 */ /* 0x0041e80000100c00 */
[----:B---3--:R1:W-:Y:S04]  /*0470*/  STL.128 [R0+0xc0], R24 ;  /* 0x0000c01800007387 */ /* 0x0083e80000100c00 */
[----:B0-----:R-:W2:Y:S04]  /*0480*/  LDG.E.64 R20, desc[UR6][R36.64+0x130] ;  /* 0x0001300624147981 */ /* 0x001ea8000c1e1b00 */
[----:B------:R-:W2:Y:S04]  /*0490*/  LDG.E.64 R22, desc[UR6][R36.64+0x138] ;  /* 0x0001380624167981 */ /* 0x000ea8000c1e1b00 */
[----:B-1----:R-:W3:Y:S04]  /*04a0*/  LDG.E.64 R24, desc[UR6][R36.64+0x140] ;  /* 0x0001400624187981 */ /* 0x002ee8000c1e1b00 */
[----:B------:R-:W3:Y:S04]  /*04b0*/  LDG.E.64 R26, desc[UR6][R36.64+0x148] ;  /* 0x00014806241a7981 */ /* 0x000ee8000c1e1b00 */
[----:B------:R0:W-:Y:S04]  /*04c0*/  STL.128 [R0+0x60], R32 ;  /* 0x0000602000007387 */ /* 0x0001e80000100c00 */
[----:B-----5:R1:W-:Y:S04]  /*04d0*/  STL.128 [R0+0xd0], R28 ;  /* 0x0000d01c00007387 */ /* 0x0203e80000100c00 */
[----:B0-----:R-:W5:Y:S04]  /*04e0*/  LDG.E.64 R32, desc[UR6][R36.64+0x100] ;  /* 0x0001000624207981 */ /* 0x001f68000c1e1b00 */
[----:B------:R-:W5:Y:S04]  /*04f0*/  LDG.E.64 R34, desc[UR6][R36.64+0x108] ;  /* 0x0001080624227981 */ /* 0x000f68000c1e1b00 */
[----:B------:R0:W-:Y:S04]  /*0500*/  STL.128 [R0+0xe0], R4 ;  /* 0x0000e00400007387 */ /* 0x0001e80000100c00 */
[----:B-1----:R-:W5:Y:S04]  /*0510*/  LDG.E.64 R28, desc[UR6][R36.64+0x150] ;  /* 0x00015006241c7981 */ /* 0x002f68000c1e1b00 */
[----:B----4-:R1:W-:Y:S04]  /*0520*/  STL.128 [R0+0xf0], R8 ;  /* 0x0000f00800007387 */ /* 0x0103e80000100c00 */
[----:B------:R-:W4:Y:S04]  /*0530*/  LDG.E.64 R30, desc[UR6][R36.64+0x158] ;  /* 0x00015806241e7981 */ /* 0x000f28000c1e1b00 */
[----:B------:R1:W-:Y:S04]  /*0540*/  STL.128 [R0+0x110], R12 ;  /* 0x0001100c00007387 */ /* 0x0003e80000100c00 */
[----:B0-----:R-:W4:Y:S04]  /*0550*/  LDG.E.64 R4, desc[UR6][R36.64+0x160] ;  /* 0x0001600624047981 */ /* 0x001f28000c1e1b00 */
[----:B------:R0:W-:Y:S04]  /*0560*/  STL.128 [R0+0x120], R16 ;  /* 0x0001201000007387 */ /* 0x0001e80000100c00 */
[----:B------:R-:W4:Y:S04]  /*0570*/  LDG.E.64 R6, desc[UR6][R36.64+0x168] ;  /* 0x0001680624067981 */ /* 0x000f28000c1e1b00 */
[----:B-1----:R-:W4:Y:S04]  /*0580*/  LDG.E.64 R8, desc[UR6][R36.64+0x170] ;  /* 0x0001700624087981 */ /* 0x002f28000c1e1b00 */
[----:B------:R-:W4:Y:S04]  /*0590*/  LDG.E.64 R10, desc[UR6][R36.64+0x178] ;  /* 0x00017806240a7981 */ /* 0x000f28000c1e1b00 */
[----:B------:R-:W4:Y:S04]  /*05a0*/  LDG.E.64 R12, desc[UR6][R36.64+0x180] ;  /* 0x00018006240c7981 */ /* 0x000f28000c1e1b00 */
[----:B------:R-:W4:Y:S04]  /*05b0*/  LDG.E.64 R14, desc[UR6][R36.64+0x188] ;  /* 0x00018806240e7981 */ /* 0x000f28000c1e1b00 */
[----:B0-----:R-:W4:Y:S04]  /*05c0*/  LDG.E.64 R16, desc[UR6][R36.64+0x190] ;  /* 0x0001900624107981 */ /* 0x001f28000c1e1b00 */
[----:B------:R-:W4:Y:S04]  /*05d0*/  LDG.E.64 R18, desc[UR6][R36.64+0x198] ;  /* 0x0001980624127981 */ /* 0x000f28000c1e1b00 */
[----:B--2---:R0:W-:Y:S04]  /*05e0*/  STL.128 [R0+0x130], R20 ;  /* 0x0001301400007387 */ /* 0x0041e80000100c00 */
[----:B---3--:R1:W-:Y:S04]  /*05f0*/  STL.128 [R0+0x140], R24 ;  /* 0x0001401800007387 */ /* 0x0083e80000100c00 */
[----:B0-----:R-:W2:Y:S04]  /*0600*/  LDG.E.64 R20, desc[UR6][R36.64+0x1b0] ;  /* 0x0001b00624147981 */ /* 0x001ea8000c1e1b00 */
[----:B------:R-:W2:Y:S04]  /*0610*/  LDG.E.64 R22, desc[UR6][R36.64+0x1b8] ;  /* 0x0001b80624167981 */ /* 0x000ea8000c1e1b00 */
[----:B-1----:R-:W3:Y:S04]  /*0620*/  LDG.E.64 R24, desc[UR6][R36.64+0x1c0] ;  /* 0x0001c00624187981 */ /* 0x002ee8000c1e1b00 */
[----:B------:R-:W3:Y:S04]  /*0630*/  LDG.E.64 R26, desc[UR6][R36.64+0x1c8] ;  /* 0x0001c806241a7981 */ /* 0x000ee8000c1e1b00 */
[----:B-----5:R0:W-:Y:S04]  /*0640*/  STL.128 [R0+0x100], R32 ;  /* 0x0001002000007387 */ /* 0x0201e80000100c00 */
[----:B----4-:R1:W-:Y:S04]  /*0650*/  STL.128 [R0+0x150], R28 ;  /* 0x0001501c00007387 */ /* 0x0103e80000100c00 */
[----:B0-----:R-:W4:Y:S04]  /*0660*/  LDG.E.64 R32, desc[UR6][R36.64+0x1a0] ;  /* 0x0001a00624207981 */ /* 0x001f28000c1e1b00 */
[----:B------:R-:W4:Y:S04]  /*0670*/  LDG.E.64 R34, desc[UR6][R36.64+0x1a8] ;  /* 0x0001a80624227981 */ /* 0x000f28000c1e1b00 */
[----:B------:R0:W-:Y:S04]  /*0680*/  STL.128 [R0+0x160], R4 ;  /* 0x0001600400007387 */ /* 0x0001e80000100c00 */
[----:B-1----:R-:W5:Y:S04]  /*0690*/  LDG.E.64 R28, desc[UR6][R36.64+0x1f0] ;  /* 0x0001f006241c7981 */ /* 0x002f68000c1e1b00 */
[----:B------:R1:W-:Y:S04]  /*06a0*/  STL.128 [R0+0x170], R8 ;  /* 0x0001700800007387 */ /* 0x0003e80000100c00 */
[----:B------:R-:W5:Y:S04]  /*06b0*/  LDG.E.64 R30, desc[UR6][R36.64+0x1f8] ;  /* 0x0001f806241e7981 */ /* 0x000f68000c1e1b00 */
[----:B------:R1:W-:Y:S04]  /*06c0*/  STL.128 [R0+0x180], R12 ;  /* 0x0001800c00007387 */ /* 0x0003e80000100c00 */
[----:B0-----:R-:W5:Y:S04]  /*06d0*/  LDG.E.64 R4, desc[UR6][R36.64+0x1d0] ;  /* 0x0001d00624047981 */ /* 0x001f68000c1e1b00 */
[----:B------:R0:W-:Y:S04]  /*06e0*/  STL.128 [R0+0x190], R16 ;  /* 0x0001901000007387 */ /* 0x0001e80000100c00 */
[----:B------:R-:W5:Y:S04]  /*06f0*/  LDG.E.64 R6, desc[UR6][R36.64+0x1d8] ;  /* 0x0001d80624067981 */ /* 0x000f68000c1e1b00 */
[----:B-1----:R-:W5:Y:S04]  /*0700*/  LDG.E.64 R8, desc[UR6][R36.64+0x1e0] ;  /* 0x0001e00624087981 */ /* 0x002f68000c1e1b00 */
[----:B------:R-:W5:Y:S04]  /*0710*/  LDG.E.64 R10, desc[UR6][R36.64+0x1e8] ;  /* 0x0001e806240a7981 */ /* 0x000f68000c1e1b00 */
[----:B------:R-:W5:Y:S04]  /*0720*/  LDG.E.64 R12, desc[UR6][R36.64+0x200] ;  /* 0x00020006240c7981 */ /* 0x000f68000c1e1b00 */
[----:B------:R-:W5:Y:S04]  /*0730*/  LDG.E.64 R14, desc[UR6][R36.64+0x208] ;  /* 0x00020806240e7981 */ /* 0x000f68000c1e1b00 */
[----:B0-----:R-:W5:Y:S04]  /*0740*/  LDG.E.64 R16, desc[UR6][R36.64+0x210] ;  /* 0x0002100624107981 */ /* 0x001f68000c1e1b00 */
[----:B------:R-:W5:Y:S04]  /*0750*/  LDG.E.64 R18, desc[UR6][R36.64+0x218] ;  /* 0x0002180624127981 */ /* 0x000f68000c1e1b00 */
[----:B--2---:R0:W-:Y:S04]  /*0760*/  STL.128 [R0+0x1b0], R20 ;  /* 0x0001b01400007387 */ /* 0x0041e80000100c00 */
[----:B---3--:R1:W-:Y:S04]  /*0770*/  STL.128 [R0+0x1c0], R24 ;  /* 0x0001c01800007387 */ /* 0x0083e80000100c00 */
[----:B0-----:R-:W2:Y:S04]  /*0780*/  LDG.E.64 R20, desc[UR6][R36.64+0x220] ;  /* 0x0002200624147981 */ /* 0x001ea8000c1e1b00 */
[----:B------:R-:W2:Y:S04]  /*0790*/  LDG.E.64 R22, desc[UR6][R36.64+0x228] ;  /* 0x0002280624167981 */ /* 0x000ea8000c1e1b00 */
[----:B-1----:R-:W3:Y:S04]  /*07a0*/  LDG.E.64 R24, desc[UR6][R36.64+0x230] ;  /* 0x0002300624187981 */ /* 0x002ee8000c1e1b00 */
[----:B------:R-:W3:Y:S04]  /*07b0*/  LDG.E.64 R26, desc[UR6][R36.64+0x238] ;  /* 0x00023806241a7981 */ /* 0x000ee8000c1e1b00 */
[----:B----4-:R0:W-:Y:S04]  /*07c0*/  STL.128 [R0+0x1a0], R32 ;  /* 0x0001a02000007387 */ /* 0x0101e80000100c00 */
[----:B0-----:R-:W4:Y:S04]  /*07d0*/  LDG.E.64 R32, desc[UR6][R36.64+0x240] ;  /* 0x0002400624207981 */ /* 0x001f28000c1e1b00 */
[----:B-----5:R0:W-:Y:S04]  /*07e0*/  STL.128 [R0+0x1f0], R28 ;  /* 0x0001f01c00007387 */ /* 0x0201e80000100c00 */
[----:B------:R-:W4:Y:S04]  /*07f0*/  LDG.E.64 R34, desc[UR6][R36.64+0x248] ;  /* 0x0002480624227981 */ /* 0x000f28000c1e1b00 */
[----:B------:R1:W-:Y:S04]  /*0800*/  STL.128 [R0+0x1d0], R4 ;  /* 0x0001d00400007387 */ /* 0x0003e80000100c00 */
[----:B0-----:R-:W5:Y:S04]  /*0810*/  LDG.E.64 R28, desc[UR6][R36.64+0x290] ;  /* 0x00029006241c7981 */ /* 0x001f68000c1e1b00 */
[----:B------:R0:W-:Y:S04]  /*0820*/  STL.128 [R0+0x1e0], R8 ;  /* 0x0001e00800007387 */ /* 0x0001e80000100c00 */
[----:B------:R-:W5:Y:S04]  /*0830*/  LDG.E.64 R30, desc[UR6][R36.64+0x298] ;  /* 0x00029806241e7981 */ /* 0x000f68000c1e1b00 */
[----:B------:R0:W-:Y:S04]  /*0840*/  STL.128 [R0+0x200], R12 ;  /* 0x0002000c00007387 */ /* 0x0001e80000100c00 */
[----:B-1----:R-:W5:Y:S04]  /*0850*/  LDG.E.64 R4, desc[UR6][R36.64+0x250] ;  /* 0x0002500624047981 */ /* 0x002f68000c1e1b00 */
[----:B------:R1:W-:Y:S04]  /*0860*/  STL.128 [R0+0x210], R16 ;  /* 0x0002101000007387 */ /* 0x0003e80000100c00 */
[----:B------:R-:W5:Y:S04]  /*0870*/  LDG.E.64 R6, desc[UR6][R36.64+0x258] ;  /* 0x0002580624067981 */ /* 0x000f68000c1e1b00 */
[----:B0-----:R-:W5:Y:S04]  /*0880*/  LDG.E.64 R8, desc[UR6][R36.64+0x260] ;  /* 0x0002600624087981 */ /* 0x001f68000c1e1b00 */
[----:B------:R-:W5:Y:S04]  /*0890*/  LDG.E.64 R10, desc[UR6][R36.64+0x268] ;  /* 0x00026806240a7981 */ /* 0x000f68000c1e1b00 */
[----:B------:R-:W5:Y:S04]  /*08a0*/  LDG.E.64 R12, desc[UR6][R36.64+0x270] ;  /* 0x00027006240c7981 */ /* 0x000f68000c1e1b00 */
[----:B------:R-:W5:Y:S04]  /*08b0*/  LDG.E.64 R14, desc[UR6][R36.64+0x278] ;  /* 0x00027806240e7981 */ /* 0x000f68000c1e1b00 */
[----:B-1----:R-:W5:Y:S04]  /*08c0*/  LDG.E.64 R16, desc[UR6][R36.64+0x280] ;  /* 0x0002800624107981 */ /* 0x002f68000c1e1b00 */
[----:B------:R-:W5:Y:S04]  /*08d0*/  LDG.E.64 R18, desc[UR6][R36.64+0x288] ;  /* 0x0002880624127981 */ /* 0x000f68000c1e1b00 */
[----:B--2---:R0:W-:Y:S04]  /*08e0*/  STL.128 [R0+0x220], R20 ;  /* 0x0002201400007387 */ /* 0x0041e80000100c00 */
[----:B---3--:R1:W-:Y:S04]  /*08f0*/  STL.128 [R0+0x230], R24 ;  /* 0x0002301800007387 */ /* 0x0083e80000100c00 */
[----:B0-----:R-:W2:Y:S04]  /*0900*/  LDG.E.64 R20, desc[UR6][R36.64+0x2a0] ;  /* 0x0002a00624147981 */ /* 0x001ea8000c1e1b00 */
[----:B------:R-:W2:Y:S04]  /*0910*/  LDG.E.64 R22, desc[UR6][R36.64+0x2a8] ;  /* 0x0002a80624167981 */ /* 0x000ea8000c1e1b00 */
[----:B-1----:R-:W3:Y:S04]  /*0920*/  LDG.E.64 R24, desc[UR6][R36.64+0x2b0] ;  /* 0x0002b00624187981 */ /* 0x002ee8000c1e1b00 */
[----:B------:R-:W3:Y:S01]  /*0930*/  LDG.E.64 R26, desc[UR6][R36.64+0x2b8] ;  /* 0x0002b806241a7981 */ /* 0x000ee2000c1e1b00 */
[----:B------:R-:W-:-:S04]  /*0940*/  UIADD3 UR4, UPT, UPT, UR4, 0x60, URZ ;  /* 0x0000006004047890 */ /* 0x000fc8000fffe0ff */
[----:B------:R-:W-:Y:S01]  /*0950*/  UISETP.NE.AND UP0, UPT, UR4, 0x120, UPT ;  /* 0x000001200400788c */ /* 0x000fe2000bf05270 */
[----:B------:R-:W-:Y:S01]  /*0960*/  IADD3 R3, P0, PT, R36, 0x300, RZ ;  /* 0x0000030024037810 */ /* 0x000fe20007f1e0ff */
[----:B----4-:R-:W-:Y:S04]  /*0970*/  STL.128 [R0+0x240], R32 ;  /* 0x0002402000007387 */ /* 0x010fe80000100c00 */
[----:B-----5:R-:W-:Y:S04]  /*0980*/  STL.128 [R0+0x290], R28 ;  /* 0x0002901c00007387 */ /* 0x020fe80000100c00 */
[----:B------:R0:W-:Y:S04]  /*0990*/  STL.128 [R0+0x250], R4 ;  /* 0x0002500400007387 */ /* 0x0001e80000100c00 */
[----:B------:R-:W-:Y:S04]  /*09a0*/  STL.128 [R0+0x260], R8 ;  /* 0x0002600800007387 */ /* 0x000fe80000100c00 */
[----:B------:R-:W-:Y:S01]  /*09b0*/  STL.128 [R0+0x270], R12 ;  /* 0x0002700c00007387 */ /* 0x000fe20000100c00 */
[----:B0-----:R-:W-:-:S03]  /*09c0*/  IADD3.X R4, PT, PT, RZ, R37, RZ, P0, !PT ;  /* 0x00000025ff047210 */ /* 0x001fc600007fe4ff */
[----:B------:R-:W-:Y:S04]  /*09d0*/  STL.128 [R0+0x280], R16 ;  /* 0x0002801000007387 */ /* 0x000fe80000100c00 */
[----:B--2---:R-:W-:Y:S04]  /*09e0*/  STL.128 [R0+0x2a0], R20 ;  /* 0x0002a01400007387 */ /* 0x004fe80000100c00 */
[----:B---3--:R0:W-:Y:S02]  /*09f0*/  STL.128 [R0+0x2b0], R24 ;  /* 0x0002b01800007387 */ /* 0x0081e40000100c00 */
[----:B0-----:R-:W-:Y:S01]  /*0a00*/  VIADD R0, R0, 0x300 ;  /* 0x0000030000007836 */ /* 0x001fe20000000000 */
[----:B------:R-:W-:Y:S06]  /*0a10*/  BRA.U UP0, `(.L_x_0) ;  /* 0xfffffff500a07547 */ /* 0x000fec000b83ffff */
[----:B------:R-:W0:Y:S02]  /*0a20*/  LDC.64 R4, c[0x0][0x380] ;  /* 0x0000e000ff047b82 */ /* 0x000e240000000a00 */
[----:B0-----:R-:W-:-:S05]  /*0a30*/  IMAD.WIDE.U32 R2, R2, 0x8, R4 ;  /* 0x0000000802027825 */ /* 0x001fca00078e0004 */
[----:B------:R0:W5:Y:S01]  /*0a40*/  LDG.E.64 R16, desc[UR6][R2.64] ;  /* 0x0000000602107981 */ /* 0x000162000c1e1b00 */
[----:B------:R-:W-:Y:S01]  /*0a50*/  IADD3 R0, PT, PT, R1, 0x120, RZ ;  /* 0x0000012001007810 */ /* 0x000fe20007ffe0ff */
[----:B------:R-:W-:-:S06]  /*0a60*/  UMOV UR4, URZ ;  /* 0x000000ff00047c82 */ /* 0x000fcc0008000000 */
.L_x_1:
[----:B------:R-:W2:Y:S04]  /*0a70*/  LDL.128 R12, [R0+-0x120] ;  /* 0xfffee000000c7983 */ /* 0x000ea80000100c00 */
[----:B------:R-:W3:Y:S04]  /*0a80*/  LDL.128 R4, [R0+-0x110] ;  /* 0xfffef00000047983 */ /* 0x000ee80000100c00 */
[----:B------:R-:W4:Y:S04]  /*0a90*/  LDL.128 R8, [R0+-0x100] ;  /* 0xffff000000087983 */ /* 0x000f280000100c00 */
[----:B------:R-:W4:Y:S01]  /*0aa0*/  LDL.128 R20, [R0+-0xf0] ;  /* 0xffff100000147983 */ /* 0x000f220000100c00 */
[----:B--2---:R-:W-:-:S08]  /*0ab0*/  DMUL R14, R14, R14 ;  /* 0x0000000e0e0e7228 */ /* 0x004fd00000000000 */
[----:B------:R-:W-:Y:S02]  /*0ac0*/  DFMA R24, R12, R12, R14 ;  /* 0x0000000c0c18722b */ /* 0x000fe4000000000e */
[----:B------:R-:W2:Y:S06]  /*0ad0*/  LDL.128 R12, [R0+-0xe0] ;  /* 0xffff2000000c7983 */ /* 0x000eac0000100c00 */
[----:B-----5:R-:W-:Y:S01]  /*0ae0*/  DADD R24, R24, R16 ;  /* 0x0000000018187229 */ /* 0x020fe20000000010 */
[----:B------:R-:W2:Y:S01]  /*0af0*/  LDL.128 R16, [R0+-0xd0] ;  /* 0xffff300000107983 */ /* 0x000ea20000100c00 */
[----:B---3--:R-:W-:-:S02]  /*0b00*/  DMUL R6, R6, R6 ;  /* 0x0000000606067228 */ /* 0x008fc40000000000 */
[----:B----4-:R-:W-:Y:S02]  /*0b10*/  DMUL R10, R10, R10 ;  /* 0x0000000a0a0a7228 */ /* 0x010fe40000000000 */
[----:B------:R-:W-:-:S04]  /*0b20*/  DMUL R22, R22, R22 ;  /* 0x0000001616167228 */ /* 0x000fc80000000000 */
[----:B------:R-:W-:Y:S02]  /*0b30*/  DFMA R6, R4, R4, R6 ;  /* 0x000000040406722b */ /* 0x000fe40000000006 */
[----:B------:R-:W-:-:S06]  /*0b40*/  DFMA R10, R8, R8, R10 ;  /* 0x00000008080a722b */ /* 0x000fcc000000000a */
[----:B------:R-:W-:Y:S02]  /*0b50*/  DADD R24, R24, R6 ;  /* 0x0000000018187229 */ /* 0x000fe40000000006 */
[----:B------:R-:W3:Y:S01]  /*0b60*/  LDL.128 R4, [R0+-0xc0] ;  /* 0xffff400000047983 */ /* 0x000ee20000100c00 */
[----:B------:R-:W-:-:S05]  /*0b70*/  DFMA R22, R20, R20, R22 ;  /* 0x000000141416722b */ /* 0x000fca0000000016 */
[----:B------:R-:W-:Y:S01]  /*0b80*/  DADD R24, R24, R10 ;  /* 0x0000000018187229 */ /* 0x000fe2000000000a */
[----:B------:R-:W4:Y:S07]  /*0b90*/  LDL.128 R8, [R0+-0xb0] ;  /* 0xffff500000087983 */ /* 0x000f2e0000100c00 */
[----:B------:R-:W-:Y:S02]  /*0ba0*/  DADD R24, R24, R22 ;  /* 0x0000000018187229 */ /* 0x000fe40000000016 */
[----:B--2---:R-:W-:-:S08]  /*0bb0*/  DMUL R14, R14, R14 ;  /* 0x0000000e0e0e7228 */ /* 0x004fd00000000000 */
[----:B------:R-:W-:Y:S02]  /*0bc0*/  DFMA R20, R12, R12, R14 ;  /* 0x0000000c0c14722b */ /* 0x000fe4000000000e */
[----:B------:R-:W-:Y:S01]  /*0bd0*/  DMUL R18, R18, R18 ;  /* 0x0000001212127228 */ /* 0x000fe20000000000 */
[----:B------:R-:W2:Y:S05]  /*0be0*/  LDL.128 R12, [R0+-0xa0] ;  /* 0xffff6000000c7983 */ /* 0x000eaa0000100c00 */
[----:B------:R-:W-:Y:S02]  /*0bf0*/  DADD R24, R24, R20 ;  /* 0x0000000018187229 */ /* 0x000fe40000000014 */
[----:B------:R-:W-:-:S02]  /*0c00*/  DFMA R20, R16, R16, R18 ;  /* 0x000000101014722b */ /* 0x000fc40000000012 */
[----:B------:R-:W2:Y:S06]  /*0c10*/  LDL.128 R16, [R0+-0x90] ;  /* 0xffff700000107983 */ /* 0x000eac0000100c00 */
[----:B------:R-:W-:Y:S02]  /*0c20*/  DADD R24, R24, R20 ;  /* 0x0000000018187229 */ /* 0x000fe40000000014 */
[----:B------:R-:W2:Y:S01]  /*0c30*/  LDL.128 R20, [R0+-0x80] ;  /* 0xffff800000147983 */ /* 0x000ea20000100c00 */
[----:B---3--:R-:W-:Y:S02]  /*0c40*/  DMUL R6, R6, R6 ;  /* 0x0000000606067228 */ /* 0x008fe40000000000 */
[----:B----4-:R-:W-:-:S06]  /*0c50*/  DMUL R10, R10, R10 ;  /* 0x0000000a0a0a7228 */ /* 0x010fcc0000000000 */
[----:B------:R-:W-:Y:S02]  /*0c60*/  DFMA R6, R4, R4, R6 ;  /* 0x000000040406722b */ /* 0x000fe40000000006 */
[----:B------:R-:W-:-:S06]  /*0c70*/  DFMA R10, R8, R8, R10 ;  /* 0x00000008080a722b */ /* 0x000fcc000000000a */
[----:B------:R-:W-:Y:S02]  /*0c80*/  DADD R24, R24, R6 ;  /* 0x0000000018187229 */ /* 0x000fe40000000006 */
[----:B------:R-:W3:Y:S06]  /*0c90*/  LDL.128 R4, [R0+-0x70] ;  /* 0xffff900000047983 */ /* 0x000eec0000100c00 */
[----:B------:R-:W-:Y:S01]  /*0ca0*/  DADD R24, R24, R10 ;  /* 0x0000000018187229 */ /* 0x000fe2000000000a */
[----:B------:R-:W4:Y:S01]  /*0cb0*/  LDL.128 R8, [R0+-0x60] ;  /* 0xffffa00000087983 */ /* 0x000f220000100c00 */
[----:B--2---:R-:W-:-:S08]  /*0cc0*/  DMUL R14, R14, R14 ;  /* 0x0000000e0e0e7228 */ /* 0x004fd00000000000 */
[----:B------:R-:W-:Y:S02]  /*0cd0*/  DFMA R14, R12, R12, R14 ;  /* 0x0000000c0c0e722b */ /* 0x000fe4000000000e */
[----:B------:R-:W-:-:S06]  /*0ce0*/  DMUL R18, R18, R18 ;  /* 0x0000001212127228 */ /* 0x000fcc0000000000 */
[----:B------:R-:W-:Y:S02]  /*0cf0*/  DADD R24, R24, R14 ;  /* 0x0000000018187229 */ /* 0x000fe4000000000e */
[----:B------:R-:W-:Y:S01]  /*0d00*/  DMUL R22, R22, R22 ;  /* 0x0000001616167228 */ /* 0x000fe20000000000 */
[----:B------:R-:W2:Y:S01]  /*0d10*/  LDL.128 R12, [R0+-0x50] ;  /* 0xffffb000000c7983 */ /* 0x000ea20000100c00 */
[----:B------:R-:W-:-:S06]  /*0d20*/  DFMA R18, R16, R16, R18 ;  /* 0x000000101012722b */ /* 0x000fcc0000000012 */
[----:B------:R-:W-:Y:S02]  /*0d30*/  DFMA R16, R20, R20, R22 ;  /* 0x000000141410722b */ /* 0x000fe40000000016 */
[----:B------:R-:W-:Y:S01]  /*0d40*/  DADD R24, R24, R18 ;  /* 0x0000000018187229 */ /* 0x000fe20000000012 */
[----:B------:R-:W2:Y:S07]  /*0d50*/  LDL.128 R20, [R0+-0x40] ;  /* 0xffffc00000147983 */ /* 0x000eae0000100c00 */
[----:B------:R-:W-:Y:S01]  /*0d60*/  DADD R24, R24, R16 ;  /* 0x0000000018187229 */ /* 0x000fe20000000010 */
[----:B------:R-:W2:Y:S01]  /*0d70*/  LDL.128 R16, [R0+-0x30] ;  /* 0xffffd00000107983 */ /* 0x000ea20000100c00 */
[----:B---3--:R-:W-:-:S02]  /*0d80*/  DMUL R6, R6, R6 ;  /* 0x0000000606067228 */ /* 0x008fc40000000000 */
        /* <DEDUP_REMOVED lines=11> */
[----:B------:R-:W-:Y:S01]  /*0e40*/  DFMA R22, R20, R20, R22 ;  /* 0x000000141416722b */ /* 0x000fe20000000016 */
[----:B------:R-:W2:Y:S01]  /*0e50*/  LDL.128 R12, [R0] ;  /* 0x00000000000c7983 */ /* 0x000ea20000100c00 */
[----:B------:R-:W-:-:S06]  /*0e60*/  DMUL R18, R18, R18 ;  /* 0x0000001212127228 */ /* 0x000fcc0000000000 */
[----:B------:R-:W-:Y:S02]  /*0e70*/  DADD R24, R24, R22 ;  /* 0x0000000018187229 */ /* 0x000fe40000000016 */
[----:B------:R-:W-:Y:S01]  /*0e80*/  DFMA R18, R16, R16, R18 ;  /* 0x000000101012722b */ /* 0x000fe20000000012 */
[----:B------:R-:W2:Y:S07]  /*0e90*/  LDL.128 R20, [R0+0x10] ;  /* 0x0000100000147983 */ /* 0x000eae0000100c00 */
[----:B------:R-:W-:-:S02]  /*0ea0*/  DADD R24, R24, R18 ;  /* 0x0000000018187229 */ /* 0x000fc40000000012 */
[----:B------:R-:W2:Y:S01]  /*0eb0*/  LDL.128 R16, [R0+0x20] ;  /* 0x0000200000107983 */ /* 0x000ea20000100c00 */
[----:B---3--:R-:W-:Y:S02]  /*0ec0*/  DMUL R6, R6, R6 ;  /* 0x0000000606067228 */ /* 0x008fe40000000000 */
[----:B----4-:R-:W-:-:S06]  /*0ed0*/  DMUL R10, R10, R10 ;  /* 0x0000000a0a0a7228 */ /* 0x010fcc0000000000 */
[----:B------:R-:W-:Y:S02]  /*0ee0*/  DFMA R6, R4, R4, R6 ;  /* 0x000000040406722b */ /* 0x000fe40000000006 */
[----:B------:R-:W-:-:S06]  /*0ef0*/  DFMA R10, R8, R8, R10 ;  /* 0x00000008080a722b */ /* 0x000fcc000000000a */
[----:B------:R-:W-:Y:S02]  /*0f00*/  DADD R24, R24, R6 ;  /* 0x0000000018187229 */ /* 0x000fe40000000006 */
[----:B------:R-:W3:Y:S06]  /*0f10*/  LDL.128 R4, [R0+0x30] ;  /* 0x0000300000047983 */ /* 0x000eec0000100c00 */
[----:B------:R-:W-:Y:S01]  /*0f20*/  DADD R24, R24, R10 ;  /* 0x0000000018187229 */ /* 0x000fe2000000000a */
[----:B------:R-:W4:Y:S01]  /*0f30*/  LDL.128 R8, [R0+0x40] ;  /* 0x0000400000087983 */ /* 0x000f220000100c00 */
[----:B--2---:R-:W-:-:S08]  /*0f40*/  DMUL R14, R14, R14 ;  /* 0x0000000e0e0e7228 */ /* 0x004fd00000000000 */
[----:B------:R-:W-:Y:S02]  /*0f50*/  DFMA R14, R12, R12, R14 ;  /* 0x0000000c0c0e722b */ /* 0x000fe4000000000e */
[----:B------:R-:W-:-:S06]  /*0f60*/  DMUL R22, R22, R22 ;  /* 0x0000001616167228 */ /* 0x000fcc0000000000 */
[----:B------:R-:W-:Y:S02]  /*0f70*/  DADD R24, R24, R14 ;  /* 0x0000000018187229 */ /* 0x000fe4000000000e */
[----:B------:R-:W-:Y:S01]  /*0f80*/  DFMA R22, R20, R20, R22 ;  /* 0x000000141416722b */ /* 0x000fe20000000016 */
[----:B------:R-:W2:Y:S01]  /*0f90*/  LDL.128 R12, [R0+0x50] ;  /* 0x00005000000c7983 */ /* 0x000ea20000100c00 */
[----:B------:R-:W-:-:S06]  /*0fa0*/  DMUL R18, R18, R18 ;  /* 0x0000001212127228 */ /* 0x000fcc0000000000 */
[----:B------:R-:W-:Y:S02]  /*0fb0*/  DADD R24, R24, R22 ;  /* 0x0000000018187229 */ /* 0x000fe40000000016 */
[----:B------:R-:W-:Y:S02]  /*0fc0*/  DFMA R20, R16, R16, R18 ;  /* 0x000000101014722b */ /* 0x000fe40000000012 */
[----:B------:R-:W2:Y:S06]  /*0fd0*/  LDL.128 R16, [R0+0x60] ;  /* 0x0000600000107983 */ /* 0x000eac0000100c00 */
[----:B------:R-:W-:-:S02]  /*0fe0*/  DADD R24, R24, R20 ;  /* 0x0000000018187229 */ /* 0x000fc40000000014 */
[----:B------:R-:W2:Y:S01]  /*0ff0*/  LDL.128 R20, [R0+0x70] ;  /* 0x0000700000147983 */ /* 0x000ea20000100c00 */
[----:B---3--:R-:W-:-:S08]  /*1000*/  DMUL R6, R6, R6 ;  /* 0x0000000606067228 */ /* 0x008fd00000000000 */
[----:B------:R-:W-:Y:S02]  /*1010*/  DFMA R6, R4, R4, R6 ;  /* 0x000000040406722b */ /* 0x000fe40000000006 */
[----:B----4-:R-:W-:-:S06]  /*1020*/  DMUL R10, R10, R10 ;  /* 0x0000000a0a0a7228 */ /* 0x010fcc0000000000 */
[----:B------:R-:W-:Y:S02]  /*1030*/  DADD R24, R24, R6 ;  /* 0x0000000018187229 */ /* 0x000fe40000000006 */
[----:B------:R-:W-:Y:S01]  /*1040*/  DFMA R10, R8, R8, R10 ;  /* 0x00000008080a722b */ /* 0x000fe2000000000a */
[----:B------:R-:W3:Y:S07]  /*1050*/  LDL.128 R4, [R0+0x80] ;  /* 0x0000800000047983 */ /* 0x000eee0000100c00 */
[----:B------:R-:W-:-:S02]  /*1060*/  DADD R24, R24, R10 ;  /* 0x0000000018187229 */ /* 0x000fc4000000000a */
[----:B------:R-:W4:Y:S01]  /*1070*/  LDL.128 R8, [R0+0x90] ;  /* 0x0000900000087983 */ /* 0x000f220000100c00 */
[----:B--2---:R-:W-:-:S08]  /*1080*/  DMUL R14, R14, R14 ;  /* 0x0000000e0e0e7228 */ /* 0x004fd00000000000 */
[----:B------:R-:W-:Y:S02]  /*1090*/  DFMA R14, R12, R12, R14 ;  /* 0x0000000c0c0e722b */ /* 0x000fe4000000000e */
[----:B------:R-:W-:-:S06]  /*10a0*/  DMUL R18, R18, R18 ;  /* 0x0000001212127228 */ /* 0x000fcc0000000000 */
[----:B------:R-:W-:Y:S02]  /*10b0*/  DADD R24, R24, R14 ;  /* 0x0000000018187229 */ /* 0x000fe4000000000e */
[----:B------:R-:W2:Y:S01]  /*10c0*/  LDL.128 R12, [R0+0xa0] ;  /* 0x0000a000000c7983 */ /* 0x000ea20000100c00 */
[----:B------:R-:W-:Y:S02]  /*10d0*/  DFMA R18, R16, R16, R18 ;  /* 0x000000101012722b */ /* 0x000fe40000000012 */
[----:B------:R-:W-:-:S06]  /*10e0*/  DMUL R22, R22, R22 ;  /* 0x0000001616167228 */ /* 0x000fcc0000000000 */
[----:B------:R-:W-:Y:S02]  /*10f0*/  DADD R24, R24, R18 ;  /* 0x0000000018187229 */ /* 0x000fe40000000012 */
[----:B------:R-:W-:Y:S01]  /*1100*/  DFMA R22, R20, R20, R22 ;  /* 0x000000141416722b */ /* 0x000fe20000000016 */
[----:B------:R-:W2:Y:S07]  /*1110*/  LDL.128 R16, [R0+0xb0] ;  /* 0x0000b00000107983 */ /* 0x000eae0000100c00 */
[----:B------:R-:W-:-:S02]  /*1120*/  DADD R24, R24, R22 ;  /* 0x0000000018187229 */ /* 0x000fc40000000016 */
[----:B------:R-:W2:Y:S01]  /*1130*/  LDL.128 R20, [R0+0xc0] ;  /* 0x0000c00000147983 */ /* 0x000ea20000100c00 */
[----:B---3--:R-:W-:-:S08]  /*1140*/  DMUL R6, R6, R6 ;  /* 0x0000000606067228 */ /* 0x008fd00000000000 */
[----:B------:R-:W-:Y:S02]  /*1150*/  DFMA R6, R4, R4, R6 ;  /* 0x000000040406722b */ /* 0x000fe40000000006 */
[----:B----4-:R-:W-:-:S06]  /*1160*/  DMUL R10, R10, R10 ;  /* 0x0000000a0a0a7228 */ /* 0x010fcc0000000000 */
[----:B------:R-:W-:Y:S02]  /*1170*/  DADD R24, R24, R6 ;  /* 0x0000000018187229 */ /* 0x000fe40000000006 */
[----:B------:R-:W-:Y:S02]  /*1180*/  DFMA R4, R8, R8, R10 ;  /* 0x000000080804722b */ /* 0x000fe4000000000a */
[----:B------:R-:W3:Y:S06]  /*1190*/  LDL.128 R8, [R0+0xd0] ;  /* 0x0000d00000087983 */ /* 0x000eec0000100c00 */
[----:B------:R-:W-:-:S02]  /*11a0*/  DADD R24, R24, R4 ;  /* 0x0000000018187229 */ /* 0x000fc40000000004 */
[----:B--2---:R-:W-:-:S08]  /*11b0*/  DMUL R14, R14, R14 ;  /* 0x0000000e0e0e7228 */ /* 0x004fd00000000000 */
[----:B------:R-:W-:Y:S02]  /*11c0*/  DFMA R4, R12, R12, R14 ;  /* 0x0000000c0c04722b */ /* 0x000fe4000000000e */
[----:B------:R-:W2:Y:S01]  /*11d0*/  LDL.128 R12, [R0+0xe0] ;  /* 0x0000e000000c7983 */ /* 0x000ea20000100c00 */
[----:B------:R-:W-:-:S05]  /*11e0*/  DMUL R18, R18, R18 ;  /* 0x0000001212127228 */ /* 0x000fca0000000000 */
[----:B------:R-:W-:-:S03]  /*11f0*/  DADD R24, R24, R4 ;  /* 0x0000000018187229 */ /* 0x000fc60000000004 */
[----:B------:R-:W-:Y:S02]  /*1200*/  DFMA R4, R16, R16, R18 ;  /* 0x000000101004722b */ /* 0x000fe40000000012 */
[----:B------:R-:W-:Y:S01]  /*1210*/  DMUL R22, R22, R22 ;  /* 0x0000001616167228 */ /* 0x000fe20000000000 */
[----:B------:R-:W4:Y:S05]  /*1220*/  LDL.128 R16, [R0+0xf0] ;  /* 0x0000f00000107983 */ /* 0x000f2a0000100c00 */
[----:B------:R-:W-:Y:S02]  /*1230*/  DADD R24, R24, R4 ;  /* 0x0000000018187229 */ /* 0x000fe40000000004 */
[----:B------:R-:W-:Y:S01]  /*1240*/  DFMA R22, R20, R20, R22 ;  /* 0x000000141416722b */ /* 0x000fe20000000016 */
[----:B------:R-:W4:Y:S07]  /*1250*/  LDL.128 R4, [R0+0x100] ;  /* 0x0001000000047983 */ /* 0x000f2e0000100c00 */
[----:B------:R-:W-:-:S02]  /*1260*/  DADD R24, R24, R22 ;  /* 0x0000000018187229 */ /* 0x000fc40000000016 */
[----:B------:R1:W4:Y:S01]  /*1270*/  LDL.128 R20, [R0+0x110] ;  /* 0x0001100000147983 */ /* 0x0003220000100c00 */
[----:B---3--:R-:W-:-:S08]  /*1280*/  DMUL R10, R10, R10 ;  /* 0x0000000a0a0a7228 */ /* 0x008fd00000000000 */
[----:B------:R-:W-:-:S08]  /*1290*/  DFMA R10, R8, R8, R10 ;  /* 0x00000008080a722b */ /* 0x000fd0000000000a */
[----:B------:R-:W-:Y:S01]  /*12a0*/  DADD R10, R24, R10 ;  /* 0x00000000180a7229 */ /* 0x000fe2000000000a */
[----:B------:R-:W-:-:S04]  /*12b0*/  UIADD3 UR4, UPT, UPT, UR4, 0x1, URZ ;  /* 0x0000000104047890 */ /* 0x000fc8000fffe0ff */
[----:B------:R-:W-:Y:S01]  /*12c0*/  UISETP.NE.AND UP0, UPT, UR4, 0x4, UPT ;  /* 0x000000040400788c */ /* 0x000fe2000bf05270 */
[----:B-1----:R-:W-:Y:S01]  /*12d0*/  VIADD R0, R0, 0x240 ;  /* 0x0000024000007836 */ /* 0x002fe20000000000 */
[----:B--2---:R-:W-:-:S08]  /*12e0*/  DMUL R14, R14, R14 ;  /* 0x0000000e0e0e7228 */ /* 0x004fd00000000000 */
[----:B------:R-:W-:Y:S02]  /*12f0*/  DFMA R14, R12, R12, R14 ;  /* 0x0000000c0c0e722b */ /* 0x000fe4000000000e */
[----:B----4-:R-:W-:-:S06]  /*1300*/  DMUL R18, R18, R18 ;  /* 0x0000001212127228 */ /* 0x010fcc0000000000 */
[----:B------:R-:W-:Y:S02]  /*1310*/  DADD R10, R10, R14 ;  /* 0x000000000a0a7229 */ /* 0x000fe4000000000e */
[----:B------:R-:W-:Y:S02]  /*1320*/  DMUL R6, R6, R6 ;  /* 0x0000000606067228 */ /* 0x000fe40000000000 */
[----:B------:R-:W-:-:S06]  /*1330*/  DFMA R18, R16, R16, R18 ;  /* 0x000000101012722b */ /* 0x000fcc0000000012 */
[----:B------:R-:W-:Y:S02]  /*1340*/  DFMA R6, R4, R4, R6 ;  /* 0x000000040406722b */ /* 0x000fe40000000006 */
[----:B------:R-:W-:Y:S02]  /*1350*/  DMUL R22, R22, R22 ;  /* 0x0000001616167228 */ /* 0x000fe40000000000 */
[----:B------:R-:W-:-:S06]  /*1360*/  DADD R10, R10, R18 ;  /* 0x000000000a0a7229 */ /* 0x000fcc0000000012 */
[----:B------:R-:W-:Y:S02]  /*1370*/  DFMA R22, R20, R20, R22 ;  /* 0x000000141416722b */ /* 0x000fe40000000016 */
[----:B------:R-:W-:-:S08]  /*1380*/  DADD R6, R10, R6 ;  /* 0x000000000a067229 */ /* 0x000fd00000000006 */
[----:B------:R-:W-:Y:S01]  /*1390*/  DADD R16, R6, R22 ;  /* 0x0000000006107229 */ /* 0x000fe20000000016 */
[----:B------:R-:W-:Y:S10]  /*13a0*/  BRA.U UP0, `(.L_x_1) ;  /* 0xfffffff500b07547 */ /* 0x000ff4000b83ffff */
[----:B------:R-:W-:Y:S01]  /*13b0*/  STG.E.64 desc[UR6][R2.64], R16 ;  /* 0x0000001002007986 */ /* 0x000fe2000c101b06 */
[----:B------:R-:W-:Y:S05]  /*13c0*/  EXIT ;  /* 0x000000000000794d */ /* 0x000fea0003800000 */
.L_x_2:
[----:B------:R-:W-:-:S00]  /*13d0*/  BRA `(.L_x_2) ;  /* 0xfffffffc00fc7947 */ /* 0x000fc0000383ffff */
[----:B------:R-:W-:-:S00]  /*13e0*/  NOP ;  /* 0x0000000000007918 */ /* 0x000fc00000000000 */
        /* <DEDUP_REMOVED lines=9> */
.L_x_3:


//--------------------- .nv.shared.reserved.0     --------------------------
	.section	.nv.shared.reserved.0,"aw",@nobits
	.weak		__nv_reservedSMEM_offset_0_alias
	.size		__nv_reservedSMEM_offset_0_alias, 0, 64
	.other		__nv_reservedSMEM_offset_0_alias,@"STO_CUDA_RESERVED_SHARED STV_DEFAULT"
__nv_reservedSMEM_offset_0_alias:
	.zero		0
	.zero		64


//--------------------- .nv.constant0._Z8tr_ABdagPdS_S_ --------------------------
	.section	.nv.constant0._Z8tr_ABdagPdS_S_,"a",@progbits
	.sectionflags	@""
	.align	4
.nv.constant0._Z8tr_ABdagPdS_S_:
	.zero		920


//--------------------- SYMBOLS --------------------------

	.type		.nv.reservedSmem.offset0,@object
	.size		.nv.reservedSmem.offset0,0x4
